	.headerflags	@"EF_CUDA_TEXMODE_UNIFIED EF_CUDA_64BIT_ADDRESS EF_CUDA_ACCELERATORS EF_CUDA_SM90 EF_CUDA_VIRTUAL_SM(EF_CUDA_SM90)"
	.elftype	@"ET_EXEC"


//--------------------- .nv.info                  --------------------------
	.section	.nv.info,"",@"SHT_CUDA_INFO"
	.align	4


	//----- nvinfo : EIATTR_REGCOUNT
	.align		4
        /*0000*/ 	.byte	0x04, 0x2f
        /*0002*/ 	.short	(.L_2 - .L_1)
	.align		4
.L_1:
        /*0004*/ 	.word	index@(triton_per_fused_native_group_norm_16)
        /*0008*/ 	.word	0x00000012


	//----- nvinfo : EIATTR_MIN_STACK_SIZE
	.align		4
.L_2:
        /*000c*/ 	.byte	0x04, 0x12
        /*000e*/ 	.short	(.L_4 - .L_3)
	.align		4
.L_3:
        /*0010*/ 	.word	index@(triton_per_fused_native_group_norm_16)
        /*0014*/ 	.word	0x00000000


	//----- nvinfo : EIATTR_FRAME_SIZE
	.align		4
.L_4:
        /*0018*/ 	.byte	0x04, 0x11
        /*001a*/ 	.short	(.L_6 - .L_5)
	.align		4
.L_5:
        /*001c*/ 	.word	index@(triton_per_fused_native_group_norm_16)
        /*0020*/ 	.word	0x00000000


	//----- nvinfo : EIATTR_MIN_STACK_SIZE
	.align		4
.L_6:
        /*0024*/ 	.byte	0x04, 0x12
        /*0026*/ 	.short	(.L_8 - .L_7)
	.align		4
.L_7:
        /*0028*/ 	.word	index@(triton_per_fused_native_group_norm_16)
        /*002c*/ 	.word	0x00000000
.L_8:


//--------------------- .nv.info.triton_per_fused_native_group_norm_16 --------------------------
	.section	.nv.info.triton_per_fused_native_group_norm_16,"",@"SHT_CUDA_INFO"
	.sectionflags	@""
	.align	4


	//----- nvinfo : EIATTR_CUDA_API_VERSION
	.align		4
        /*0000*/ 	.byte	0x04, 0x37
        /*0002*/ 	.short	(.L_10 - .L_9)
.L_9:
        /*0004*/ 	.word	0x0000007c


	//----- nvinfo : EIATTR_KPARAM_INFO
	.align		4
.L_10:
        /*0008*/ 	.byte	0x04, 0x17
        /*000a*/ 	.short	(.L_12 - .L_11)
.L_11:
        /*000c*/ 	.word	0x00000000
        /*0010*/ 	.short	0x0007
        /*0012*/ 	.short	0x0034
        /*0014*/ 	.byte	0x00, 0xf0, 0x11, 0x00


	//----- nvinfo : EIATTR_KPARAM_INFO
	.align		4
.L_12:
        /*0018*/ 	.byte	0x04, 0x17
        /*001a*/ 	.short	(.L_14 - .L_13)
.L_13:
        /*001c*/ 	.word	0x00000000
        /*0020*/ 	.short	0x0006
        /*0022*/ 	.short	0x0030
        /*0024*/ 	.byte	0x00, 0xf0, 0x11, 0x00


	//----- nvinfo : EIATTR_KPARAM_INFO
	.align		4
.L_14:
        /*0028*/ 	.byte	0x04, 0x17
        /*002a*/ 	.short	(.L_16 - .L_15)
.L_15:
        /*002c*/ 	.word	0x00000000
        /*0030*/ 	.short	0x0005
        /*0032*/ 	.short	0x0028
        /*0034*/ 	.byte	0x00, 0xf4, 0x21, 0x00


	//----- nvinfo : EIATTR_KPARAM_INFO
	.align		4
.L_16:
        /*0038*/ 	.byte	0x04, 0x17
        /*003a*/ 	.short	(.L_18 - .L_17)
.L_17:
        /*003c*/ 	.word	0x00000000
        /*0040*/ 	.short	0x0004
        /*0042*/ 	.short	0x0020
        /*0044*/ 	.byte	0x00, 0xf4, 0x21, 0x00


	//----- nvinfo : EIATTR_KPARAM_INFO
	.align		4
.L_18:
        /*0048*/ 	.byte	0x04, 0x17
        /*004a*/ 	.short	(.L_20 - .L_19)
.L_19:
        /*004c*/ 	.word	0x00000000
        /*0050*/ 	.short	0x0003
        /*0052*/ 	.short	0x0018
        /*0054*/ 	.byte	0x00, 0xf4, 0x21, 0x00


	//----- nvinfo : EIATTR_KPARAM_INFO
	.align		4
.L_20:
        /*0058*/ 	.byte	0x04, 0x17
        /*005a*/ 	.short	(.L_22 - .L_21)
.L_21:
        /*005c*/ 	.word	0x00000000
        /*0060*/ 	.short	0x0002
        /*0062*/ 	.short	0x0010
        /*0064*/ 	.byte	0x00, 0xf4, 0x21, 0x00


	//----- nvinfo : EIATTR_KPARAM_INFO
	.align		4
.L_22:
        /*0068*/ 	.byte	0x04, 0x17
        /*006a*/ 	.short	(.L_24 - .L_23)
.L_23:
        /*006c*/ 	.word	0x00000000
        /*0070*/ 	.short	0x0001
        /*0072*/ 	.short	0x0008
        /*0074*/ 	.byte	0x00, 0xf4, 0x21, 0x00


	//----- nvinfo : EIATTR_KPARAM_INFO
	.align		4
.L_24:
        /*0078*/ 	.byte	0x04, 0x17
        /*007a*/ 	.short	(.L_26 - .L_25)
.L_25:
        /*007c*/ 	.word	0x00000000
        /*0080*/ 	.short	0x0000
        /*0082*/ 	.short	0x0000
        /*0084*/ 	.byte	0x00, 0xf4, 0x21, 0x00


	//----- nvinfo : EIATTR_SPARSE_MMA_MASK
	.align		4
.L_26:
        /*0088*/ 	.byte	0x03, 0x50
        /*008a*/ 	.short	0x0000


	//----- nvinfo : EIATTR_MAXREG_COUNT
	.align		4
        /*008c*/ 	.byte	0x03, 0x1b
        /*008e*/ 	.short	0x00ff


	//----- nvinfo : EIATTR_COOP_GROUP_MASK_REGIDS
	.align		4
        /*0090*/ 	.byte	0x04, 0x29
        /*0092*/ 	.short	(.L_28 - .L_27)


	//   ....[0]....
.L_27:
        /*0094*/ 	.word	0xffffffff


	//   ....[1]....
        /*0098*/ 	.word	0xffffffff


	//   ....[2]....
        /*009c*/ 	.word	0xffffffff


	//----- nvinfo : EIATTR_COOP_GROUP_INSTR_OFFSETS
	.align		4
.L_28:
        /*00a0*/ 	.byte	0x04, 0x28
        /*00a2*/ 	.short	(.L_30 - .L_29)


	//   ....[0]....
.L_29:
        /*00a4*/ 	.word	0x00000190


	//   ....[1]....
        /*00a8*/ 	.word	0x000001e0


	//   ....[2]....
        /*00ac*/ 	.word	0x00000210


	//----- nvinfo : EIATTR_EXIT_INSTR_OFFSETS
	.align		4
.L_30:
        /*00b0*/ 	.byte	0x04, 0x1c
        /*00b2*/ 	.short	(.L_32 - .L_31)


	//   ....[0]....
.L_31:
        /*00b4*/ 	.word	0x000003e0


	//   ....[1]....
        /*00b8*/ 	.word	0x00000400


	//----- nvinfo : EIATTR_REQNTID
	.align		4
.L_32:
        /*00bc*/ 	.byte	0x04, 0x10
        /*00be*/ 	.short	(.L_34 - .L_33)
.L_33:
        /*00c0*/ 	.word	0x00000040
        /*00c4*/ 	.word	0x00000001
        /*00c8*/ 	.word	0x00000001


	//----- nvinfo : EIATTR_CBANK_PARAM_SIZE
	.align		4
.L_34:
        /*00cc*/ 	.byte	0x03, 0x19
        /*00ce*/ 	.short	0x0038


	//----- nvinfo : EIATTR_PARAM_CBANK
	.align		4
        /*00d0*/ 	.byte	0x04, 0x0a
        /*00d2*/ 	.short	(.L_36 - .L_35)
	.align		4
.L_35:
        /*00d4*/ 	.word	index@(.nv.constant0.triton_per_fused_native_group_norm_16)
        /*00d8*/ 	.short	0x0210
        /*00da*/ 	.short	0x0038


	//----- nvinfo : EIATTR_SW_WAR
	.align		4
.L_36:
        /*00dc*/ 	.byte	0x04, 0x36
        /*00de*/ 	.short	(.L_38 - .L_37)
.L_37:
        /*00e0*/ 	.word	0x00000008
.L_38:


//--------------------- .nv.callgraph             --------------------------
	.section	.nv.callgraph,"",@"SHT_CUDA_CALLGRAPH"
	.align	4
	.sectionentsize	8
	.align		4
        /*0000*/ 	.word	0x00000000
	.align		4
        /*0004*/ 	.word	0xffffffff
	.align		4
        /*0008*/ 	.word	0x00000000
	.align		4
        /*000c*/ 	.word	0xfffffffe
	.align		4
        /*0010*/ 	.word	0x00000000
	.align		4
        /*0014*/ 	.word	0xfffffffd
	.align		4
        /*0018*/ 	.word	0x00000000
	.align		4
        /*001c*/ 	.word	0xfffffffc


//--------------------- .nv.constant4             --------------------------
	.section	.nv.constant4,"a",@progbits
	.align	8
	.align		8
.nv.constant4:
        /*0000*/ 	.dword	_$_str


//--------------------- .text.triton_per_fused_native_group_norm_16 --------------------------
	.section	.text.triton_per_fused_native_group_norm_16,"ax",@progbits
	.align	128
        .global         triton_per_fused_native_group_norm_16
        .type           triton_per_fused_native_group_norm_16,@function
        .size           triton_per_fused_native_group_norm_16,(.L_x_1 - triton_per_fused_native_group_norm_16)
        .other          triton_per_fused_native_group_norm_16,@"STO_CUDA_ENTRY STV_DEFAULT"
triton_per_fused_native_group_norm_16:
.text.triton_per_fused_native_group_norm_16:
[----:B------:R-:W0:Y:S02]  /*0000*/  LDC R1, c[0x0][0x28] ;  /* 0x00000a00ff017b82 */ /* 0x000e240000000800 */
[----:B------:R-:W1:Y:S01]  /*0010*/  S2R R11, SR_TID.X ;  /* 0x00000000000b7919 */ /* 0x000e620000002100 */
[----:B------:R-:W2:Y:S01]  /*0020*/  LDC.64 R2, c[0x0][0x220] ;  /* 0x00008800ff027b82 */ /* 0x000ea20000000a00 */
[----:B------:R-:W-:Y:S01]  /*0030*/  HFMA2.MMA R10, -RZ, RZ, 0, 0 ;  /* 0x00000000ff0a7435 */ /* 0x000fe200000001ff */
[----:B------:R-:W-:Y:S01]  /*0040*/  ULDC.64 UR4, c[0x0][0x208] ;  /* 0x0000820000047ab9 */ /* 0x000fe20000000a00 */
[----:B------:R-:W3:Y:S05]  /*0050*/  S2R R5, SR_CTAID.X ;  /* 0x0000000000057919 */ /* 0x000eea0000002500 */
[----:B------:R-:W4:Y:S01]  /*0060*/  LDC.64 R6, c[0x0][0x218] ;  /* 0x00008600ff067b82 */ /* 0x000f220000000a00 */
[----:B-1----:R-:W-:-:S02]  /*0070*/  LOP3.LUT R0, R11, 0x7, RZ, 0xc0, !PT ;  /* 0x000000070b007812 */ /* 0x002fc400078ec0ff */
[----:B------:R-:W-:Y:S02]  /*0080*/  SHF.R.U32.HI R4, RZ, 0x3, R11 ;  /* 0x00000003ff047819 */ /* 0x000fe4000001160b */
[----:B---3--:R-:W-:Y:S02]  /*0090*/  LEA R0, R5, R0, 0x3 ;  /* 0x0000000005007211 */ /* 0x008fe400078e18ff */
[----:B------:R-:W-:Y:S02]  /*00a0*/  SGXT.U32 R4, R4, 0x1 ;  /* 0x000000010404781a */ /* 0x000fe40000000000 */
[C---:B------:R-:W-:Y:S02]  /*00b0*/  SHF.L.U32 R5, R0.reuse, 0x1, RZ ;  /* 0x0000000100057819 */ /* 0x040fe400000006ff */
[----:B------:R-:W-:Y:S02]  /*00c0*/  ISETP.GE.AND P2, PT, R0, 0x40, PT ;  /* 0x000000400000780c */ /* 0x000fe40003f46270 */
[----:B------:R-:W-:-:S02]  /*00d0*/  LOP3.LUT R9, R5, R4, RZ, 0xfc, !PT ;  /* 0x0000000405097212 */ /* 0x000fc400078efcff */
[----:B------:R-:W1:Y:S03]  /*00e0*/  LDC.64 R4, c[0x0][0x210] ;  /* 0x00008400ff047b82 */ /* 0x000e660000000a00 */
[----:B--2---:R-:W-:-:S06]  /*00f0*/  IMAD.WIDE R2, R9, 0x4, R2 ;  /* 0x0000000409027825 */ /* 0x004fcc00078e0202 */
[----:B------:R-:W2:Y:S01]  /*0100*/  @!P2 LDG.E R10, desc[UR4][R2.64] ;  /* 0x00000004020aa981 */ /* 0x000ea2000c1e1900 */
[----:B------:R-:W-:Y:S02]  /*0110*/  IMAD.MOV.U32 R8, RZ, RZ, RZ ;  /* 0x000000ffff087224 */ /* 0x000fe400078e00ff */
[----:B----4-:R-:W-:-:S04]  /*0120*/  IMAD.WIDE R6, R9, 0x4, R6 ;  /* 0x0000000409067825 */ /* 0x010fc800078e0206 */
[----:B-1----:R-:W-:Y:S01]  /*0130*/  IMAD.WIDE R4, R9, 0x4, R4 ;  /* 0x0000000409047825 */ /* 0x002fe200078e0204 */
[----:B------:R-:W-:-:S04]  /*0140*/  MOV R9, RZ ;  /* 0x000000ff00097202 */ /* 0x000fc80000000f00 */
[----:B------:R-:W3:Y:S04]  /*0150*/  @!P2 LDG.E R8, desc[UR4][R4.64] ;  /* 0x000000040408a981 */ /* 0x000ee8000c1e1900 */
[----:B------:R-:W4:Y:S01]  /*0160*/  @!P2 LDG.E R9, desc[UR4][R6.64] ;  /* 0x000000040609a981 */ /* 0x000f22000c1e1900 */
[----:B--2---:R-:W-:-:S04]  /*0170*/  SEL R10, R10, RZ, !P2 ;  /* 0x000000ff0a0a7207 */ /* 0x004fc80005000000 */
[----:B------:R-:W-:-:S05]  /*0180*/  FSEL R10, R10, RZ, !P2 ;  /* 0x000000ff0a0a7208 */ /* 0x000fca0005000000 */
[----:B------:R-:W1:Y:S01]  /*0190*/  SHFL.BFLY PT, R13, R10, 0x8, 0x1f ;  /* 0x0d001f000a0d7f89 */ /* 0x000e6200000e0000 */
[----:B---3--:R-:W-:-:S04]  /*01a0*/  SEL R2, R8, RZ, !P2 ;  /* 0x000000ff08027207 */ /* 0x008fc80005000000 */
[----:B------:R-:W-:Y:S02]  /*01b0*/  FSEL R2, R2, RZ, !P2 ;  /* 0x000000ff02027208 */ /* 0x000fe40005000000 */
[----:B----4-:R-:W-:Y:S02]  /*01c0*/  SEL R3, R9, RZ, !P2 ;  /* 0x000000ff09037207 */ /* 0x010fe40005000000 */
[----:B------:R-:W2:Y:S01]  /*01d0*/  LDC.64 R8, c[0x0][0x238] ;  /* 0x00008e00ff087b82 */ /* 0x000ea20000000a00 */
[----:B------:R-:W3:Y:S01]  /*01e0*/  SHFL.BFLY PT, R5, R2, 0x8, 0x1f ;  /* 0x0d001f0002057f89 */ /* 0x000ee200000e0000 */
[----:B------:R-:W-:Y:S01]  /*01f0*/  FSEL R3, R3, RZ, !P2 ;  /* 0x000000ff03037208 */ /* 0x000fe20005000000 */
[----:B-1----:R-:W-:-:S04]  /*0200*/  FADD R12, R10, R13 ;  /* 0x0000000d0a0c7221 */ /* 0x002fc80000000000 */
[----:B------:R-:W1:Y:S01]  /*0210*/  SHFL.BFLY PT, R4, R3, 0x8, 0x1f ;  /* 0x0d001f0003047f89 */ /* 0x000e6200000e0000 */
[C---:B------:R-:W-:Y:S02]  /*0220*/  FSETP.GT.AND P1, PT, |R12|.reuse, 8.50705917302346158658e+37, PT ;  /* 0x7e8000000c00780b */ /* 0x040fe40003f24200 */
[C---:B------:R-:W-:Y:S02]  /*0230*/  FSETP.GEU.AND P0, PT, |R12|.reuse, 1.175494350822287508e-38, PT ;  /* 0x008000000c00780b */ /* 0x040fe40003f0e200 */
[----:B------:R-:W-:-:S09]  /*0240*/  FSETP.NEU.AND P2, PT, R12, RZ, PT ;  /* 0x000000ff0c00720b */ /* 0x000fd20003f4d000 */
[----:B------:R-:W-:Y:S01]  /*0250*/  @P1 FMUL R12, R12, 0.25 ;  /* 0x3e8000000c0c1820 */ /* 0x000fe20000400000 */
[----:B------:R-:W-:Y:S01]  /*0260*/  @P1 FMUL R13, R13, 0.25 ;  /* 0x3e8000000d0d1820 */ /* 0x000fe20000400000 */
[----:B---3--:R-:W-:Y:S01]  /*0270*/  FADD R15, -R2, R5 ;  /* 0x00000005020f7221 */ /* 0x008fe20000000100 */
[----:B--2---:R-:W-:-:S04]  /*0280*/  IMAD.WIDE R8, R0, 0x4, R8 ;  /* 0x0000000400087825 */ /* 0x004fc800078e0208 */
[----:B------:R-:W-:Y:S01]  /*0290*/  @!P0 FMUL R12, R12, 16777216 ;  /* 0x4b8000000c0c8820 */ /* 0x000fe20000400000 */
[----:B------:R-:W-:Y:S01]  /*02a0*/  @!P0 FMUL R13, R13, 16777216 ;  /* 0x4b8000000d0d8820 */ /* 0x000fe20000400000 */
[----:B------:R-:W-:Y:S01]  /*02b0*/  FMUL R5, R15, R15 ;  /* 0x0000000f0f057220 */ /* 0x000fe20000400000 */
[----:B------:R-:W-:Y:S01]  /*02c0*/  LOP3.LUT P0, RZ, R11, 0x38, RZ, 0xc0, !PT ;  /* 0x000000380bff7812 */ /* 0x000fe2000780c0ff */
[----:B-1----:R-:W-:Y:S01]  /*02d0*/  FADD R6, R3, R4 ;  /* 0x0000000403067221 */ /* 0x002fe20000000000 */
[----:B------:R-:W-:Y:S01]  /*02e0*/  IMAD.MOV.U32 R3, RZ, RZ, 0x38800000 ;  /* 0x38800000ff037424 */ /* 0x000fe200078e00ff */
[----:B------:R-:W1:Y:S01]  /*02f0*/  MUFU.RCP R12, R12 ;  /* 0x0000000c000c7308 */ /* 0x000e620000001000 */
[----:B------:R-:W-:Y:S01]  /*0300*/  FMUL R10, R10, R5 ;  /* 0x000000050a0a7220 */ /* 0x000fe20000400000 */
[----:B------:R-:W-:Y:S01]  /*0310*/  ISETP.LT.AND P0, PT, R0, 0x40, !P0 ;  /* 0x000000400000780c */ /* 0x000fe20004701270 */
[----:B------:R-:W2:Y:S01]  /*0320*/  LDC.64 R4, c[0x0][0x228] ;  /* 0x00008a00ff047b82 */ /* 0x000ea20000000a00 */
[----:B-1----:R-:W-:-:S05]  /*0330*/  FMUL R13, R12, R13 ;  /* 0x0000000d0c0d7220 */ /* 0x002fca0000400000 */
[----:B------:R-:W-:-:S05]  /*0340*/  FSEL R13, R13, RZ, P2 ;  /* 0x000000ff0d0d7208 */ /* 0x000fca0001000000 */
[----:B------:R-:W-:Y:S01]  /*0350*/  FFMA R10, R13, R10, R6 ;  /* 0x0000000a0d0a7223 */ /* 0x000fe20000000006 */
[----:B------:R-:W-:Y:S01]  /*0360*/  FFMA R13, R15, R13, R2 ;  /* 0x0000000d0f0d7223 */ /* 0x000fe20000000002 */
[----:B------:R-:W1:Y:S01]  /*0370*/  LDC.64 R6, c[0x0][0x230] ;  /* 0x00008c00ff067b82 */ /* 0x000e620000000a00 */
[----:B--2---:R-:W-:-:S04]  /*0380*/  IMAD.WIDE R4, R0, 0x4, R4 ;  /* 0x0000000400047825 */ /* 0x004fc800078e0204 */
[----:B------:R-:W-:-:S06]  /*0390*/  FFMA R3, R10, R3, 9.9999997473787516356e-06 ;  /* 0x3727c5ac0a037423 */ /* 0x000fcc0000000003 */
[----:B------:R-:W2:Y:S02]  /*03a0*/  MUFU.RSQ R3, R3 ;  /* 0x0000000300037308 */ /* 0x000ea40000001400 */
[----:B--2---:R2:W-:Y:S01]  /*03b0*/  @P0 STG.E desc[UR4][R8.64], R3 ;  /* 0x0000000308000986 */ /* 0x0045e2000c101904 */
[----:B-1----:R-:W-:-:S03]  /*03c0*/  IMAD.WIDE R6, R0, 0x4, R6 ;  /* 0x0000000400067825 */ /* 0x002fc600078e0206 */
[----:B------:R2:W-:Y:S01]  /*03d0*/  @P0 STG.E desc[UR4][R4.64], R13 ;  /* 0x0000000d04000986 */ /* 0x0005e2000c101904 */
[----:B------:R-:W-:Y:S05]  /*03e0*/  @!P0 EXIT ;  /* 0x000000000000894d */ /* 0x000fea0003800000 */
[----:B------:R-:W-:Y:S01]  /*03f0*/  STG.E desc[UR4][R6.64], R10 ;  /* 0x0000000a06007986 */ /* 0x000fe2000c101904 */
[----:B------:R-:W-:Y:S05]  /*0400*/  EXIT ;  /* 0x000000000000794d */ /* 0x000fea0003800000 */
.L_x_0:
[----:B------:R-:W-:-:S00]  /*0410*/  BRA `(.L_x_0) ;  /* 0xfffffffc00fc7947 */ /* 0x000fc0000383ffff */
[----:B------:R-:W-:-:S00]  /*0420*/  NOP ;  /* 0x0000000000007918 */ /* 0x000fc00000000000 */
        /* <DEDUP_REMOVED lines=13> */
.L_x_1:


//--------------------- .nv.global.init           --------------------------
	.section	.nv.global.init,"aw",@progbits
.nv.global.init:
	.type		_$_str,@object
	.size		_$_str,(.L_0 - _$_str)
_$_str:
        /*0000*/ 	.byte	0x5f, 0x5f, 0x43, 0x55, 0x44, 0x41, 0x5f, 0x46, 0x54, 0x5a, 0x00
.L_0:


//--------------------- .nv.constant0.triton_per_fused_native_group_norm_16 --------------------------
	.section	.nv.constant0.triton_per_fused_native_group_norm_16,"a",@progbits
	.sectionflags	@""
	.align	4
.nv.constant0.triton_per_fused_native_group_norm_16:
	.zero		584
